//
// Generated by NVIDIA NVVM Compiler
//
// Compiler Build ID: CL-36424714
// Cuda compilation tools, release 13.0, V13.0.88
// Based on NVVM 20.0.0
//

.version 9.0
.target sm_100
.address_size 64

	// .globl	_Z19test_shuf_broadcastPiPKii

.visible .entry _Z19test_shuf_broadcastPiPKii(
	.param .u64 .ptr .align 1 _Z19test_shuf_broadcastPiPKii_param_0,
	.param .u64 .ptr .align 1 _Z19test_shuf_broadcastPiPKii_param_1,
	.param .u32 _Z19test_shuf_broadcastPiPKii_param_2
)
{
	.reg .pred 	%p<2>;
	.reg .b32 	%r<5>;
	.reg .b64 	%rd<8>;

	ld.param.u64 	%rd1, [_Z19test_shuf_broadcastPiPKii_param_0];
	ld.param.u64 	%rd2, [_Z19test_shuf_broadcastPiPKii_param_1];
	ld.param.u32 	%r1, [_Z19test_shuf_broadcastPiPKii_param_2];
	cvta.to.global.u64 	%rd3, %rd1;
	cvta.to.global.u64 	%rd4, %rd2;
	mov.u32 	%r2, %tid.x;
	mul.wide.u32 	%rd5, %r2, 4;
	add.s64 	%rd6, %rd4, %rd5;
	ld.global.u32 	%r3, [%rd6];
	shfl.sync.idx.b32	%r4|%p1, %r3, %r1, 31, -1;
	add.s64 	%rd7, %rd3, %rd5;
	st.global.u32 	[%rd7], %r4;
	ret;

}


// ===== COMPILED SASS (sm_100) =====

	.target	sm_100

	.elftype	@"ET_EXEC"


//--------------------- .note.nv.tkinfo           --------------------------
	.section	.note.nv.tkinfo,"",@"SHT_NOTE"
	.sectionflags	@"SHF_NOTE_NV_TKINFO"
	.tkinfo
        /*0018*/ 	.word	0x00000002
        /*0030*/ 	.string	""
        /*0030*/ 	.string	"ptxas"
        /*0030*/ 	.string	"Cuda compilation tools, release 13.0, V13.0.88"
        /*0030*/ 	.string	"Build cuda_13.0.r13.0/compiler.36424714_0"
        /*0030*/ 	.string	"-arch sm_100 -m 64 "



//--------------------- .note.nv.cuinfo           --------------------------
	.section	.note.nv.cuinfo,"",@"SHT_NOTE"
	.sectionflags	@"SHF_NOTE_NV_CUINFO"
        /*0018*/ 	.short	0x0002
        /*001a*/ 	.short	0x0064
        /*001c*/ 	.short	0x0082
	.zero		2


//--------------------- .nv.info                  --------------------------
	.section	.nv.info,"",@"SHT_CUDA_INFO"
	.align	4


	//----- nvinfo : EIATTR_REGCOUNT
	.align		4
        /*0000*/ 	.byte	0x04, 0x2f
        /*0002*/ 	.short	(.L_1 - .L_0)
	.align		4
.L_0:
        /*0004*/ 	.word	index@(_Z19test_shuf_broadcastPiPKii)
        /*0008*/ 	.word	0x0000000c


	//----- nvinfo : EIATTR_FRAME_SIZE
	.align		4
.L_1:
        /*000c*/ 	.byte	0x04, 0x11
        /*000e*/ 	.short	(.L_3 - .L_2)
	.align		4
.L_2:
        /*0010*/ 	.word	index@(_Z19test_shuf_broadcastPiPKii)
        /*0014*/ 	.word	0x00000000


	//----- nvinfo : EIATTR_MIN_STACK_SIZE
	.align		4
.L_3:
        /*0018*/ 	.byte	0x04, 0x12
        /*001a*/ 	.short	(.L_5 - .L_4)
	.align		4
.L_4:
        /*001c*/ 	.word	index@(_Z19test_shuf_broadcastPiPKii)
        /*0020*/ 	.word	0x00000000
.L_5:


//--------------------- .nv.compat                --------------------------
	.section	.nv.compat,"",@"SHT_CUDA_COMPAT_INFO"
	.align	4
        /*0000*/ 	.byte	0x02, 0x09, 0x00, 0x00, 0x02, 0x02, 0x01, 0x00, 0x02, 0x05, 0x05, 0x00, 0x03, 0x07, 0x01, 0x01
        /*0010*/ 	.byte	0x02, 0x03, 0x00, 0x00, 0x02, 0x06, 0x01, 0x00, 0x04, 0x0b, 0x08, 0x00, 0x09, 0x00, 0x00, 0x00
        /*0020*/ 	.byte	0x00, 0x00, 0x00, 0x00


//--------------------- .nv.info._Z19test_shuf_broadcastPiPKii --------------------------
	.section	.nv.info._Z19test_shuf_broadcastPiPKii,"",@"SHT_CUDA_INFO"
	.sectionflags	@""
	.align	4


	//----- nvinfo : EIATTR_CUDA_API_VERSION
	.align		4
        /*0000*/ 	.byte	0x04, 0x37
        /*0002*/ 	.short	(.L_7 - .L_6)
.L_6:
        /*0004*/ 	.word	0x00000082


	//----- nvinfo : EIATTR_KPARAM_INFO
	.align		4
.L_7:
        /*0008*/ 	.byte	0x04, 0x17
        /*000a*/ 	.short	(.L_9 - .L_8)
.L_8:
        /*000c*/ 	.word	0x00000000
        /*0010*/ 	.short	0x0002
        /*0012*/ 	.short	0x0010
        /*0014*/ 	.byte	0x00, 0xf0, 0x11, 0x00


	//----- nvinfo : EIATTR_KPARAM_INFO
	.align		4
.L_9:
        /*0018*/ 	.byte	0x04, 0x17
        /*001a*/ 	.short	(.L_11 - .L_10)
.L_10:
        /*001c*/ 	.word	0x00000000
        /*0020*/ 	.short	0x0001
        /*0022*/ 	.short	0x0008
        /*0024*/ 	.byte	0x00, 0xf5, 0x21, 0x00


	//----- nvinfo : EIATTR_KPARAM_INFO
	.align		4
.L_11:
        /*0028*/ 	.byte	0x04, 0x17
        /*002a*/ 	.short	(.L_13 - .L_12)
.L_12:
        /*002c*/ 	.word	0x00000000
        /*0030*/ 	.short	0x0000
        /*0032*/ 	.short	0x0000
        /*0034*/ 	.byte	0x00, 0xf5, 0x21, 0x00


	//----- nvinfo : EIATTR_SPARSE_MMA_MASK
	.align		4
.L_13:
        /*0038*/ 	.byte	0x03, 0x50
        /*003a*/ 	.short	0x0000


	//----- nvinfo : EIATTR_MAXREG_COUNT
	.align		4
        /*003c*/ 	.byte	0x03, 0x1b
        /*003e*/ 	.short	0x00ff


	//----- nvinfo : EIATTR_MERCURY_ISA_VERSION
	.align		4
        /*0040*/ 	.byte	0x03, 0x5f
        /*0042*/ 	.short	0x0101


	//----- nvinfo : EIATTR_COOP_GROUP_MASK_REGIDS
	.align		4
        /*0044*/ 	.byte	0x04, 0x29
        /*0046*/ 	.short	(.L_15 - .L_14)


	//   ....[0]....
.L_14:
        /*0048*/ 	.word	0xffffffff


	//----- nvinfo : EIATTR_COOP_GROUP_INSTR_OFFSETS
	.align		4
.L_15:
        /*004c*/ 	.byte	0x04, 0x28
        /*004e*/ 	.short	(.L_17 - .L_16)


	//   ....[0]....
.L_16:
        /*0050*/ 	.word	0x00000090


	//----- nvinfo : EIATTR_VRC_CTA_INIT_COUNT
	.align		4
.L_17:
        /*0054*/ 	.byte	0x02, 0x4a
	.zero		1
	.zero		1


	//----- nvinfo : EIATTR_EXIT_INSTR_OFFSETS
	.align		4
        /*0058*/ 	.byte	0x04, 0x1c
        /*005a*/ 	.short	(.L_19 - .L_18)


	//   ....[0]....
.L_18:
        /*005c*/ 	.word	0x000000b0


	//----- nvinfo : EIATTR_CBANK_PARAM_SIZE
	.align		4
.L_19:
        /*0060*/ 	.byte	0x03, 0x19
        /*0062*/ 	.short	0x0014


	//----- nvinfo : EIATTR_PARAM_CBANK
	.align		4
        /*0064*/ 	.byte	0x04, 0x0a
        /*0066*/ 	.short	(.L_21 - .L_20)
	.align		4
.L_20:
        /*0068*/ 	.word	index@(.nv.constant0._Z19test_shuf_broadcastPiPKii)
        /*006c*/ 	.short	0x0380
        /*006e*/ 	.short	0x0014


	//----- nvinfo : EIATTR_SW_WAR
	.align		4
.L_21:
        /*0070*/ 	.byte	0x04, 0x36
        /*0072*/ 	.short	(.L_23 - .L_22)
.L_22:
        /*0074*/ 	.word	0x00000008
.L_23:


//--------------------- .nv.callgraph             --------------------------
	.section	.nv.callgraph,"",@"SHT_CUDA_CALLGRAPH"
	.align	4
	.sectionentsize	8
	.align		4
        /*0000*/ 	.word	0x00000000
	.align		4
        /*0004*/ 	.word	0xffffffff
	.align		4
        /*0008*/ 	.word	0x00000000
	.align		4
        /*000c*/ 	.word	0xfffffffe
	.align		4
        /*0010*/ 	.word	0x00000000
	.align		4
        /*0014*/ 	.word	0xfffffffd
	.align		4
        /*0018*/ 	.word	0x00000000
	.align		4
        /*001c*/ 	.word	0xfffffffc


//--------------------- .text._Z19test_shuf_broadcastPiPKii --------------------------
	.section	.text._Z19test_shuf_broadcastPiPKii,"ax",@progbits
	.align	128
        .global         _Z19test_shuf_broadcastPiPKii
        .type           _Z19test_shuf_broadcastPiPKii,@function
        .size           _Z19test_shuf_broadcastPiPKii,(.L_x_1 - _Z19test_shuf_broadcastPiPKii)
        .other          _Z19test_shuf_broadcastPiPKii,@"STO_CUDA_ENTRY STV_DEFAULT"
_Z19test_shuf_broadcastPiPKii:
.text._Z19test_shuf_broadcastPiPKii:
[----:B------:R-:W-:Y:S01]  /*0000*/  LDC R1, c[0x0][0x37c] ;  /* 0x0000df00ff017b82 */ /* 0x000fe20000000800 */
[----:B------:R-:W0:Y:S07]  /*0010*/  S2R R9, SR_TID.X ;  /* 0x0000000000097919 */ /* 0x000e2e0000002100 */
[----:B------:R-:W0:Y:S01]  /*0020*/  LDC.64 R2, c[0x0][0x388] ;  /* 0x0000e200ff027b82 */ /* 0x000e220000000a00 */
[----:B------:R-:W1:Y:S07]  /*0030*/  LDCU.64 UR4, c[0x0][0x358] ;  /* 0x00006b00ff0477ac */ /* 0x000e6e0008000a00 */
[----:B------:R-:W2:Y:S08]  /*0040*/  LDC R7, c[0x0][0x390] ;  /* 0x0000e400ff077b82 */ /* 0x000eb00000000800 */
[----:B------:R-:W3:Y:S01]  /*0050*/  LDC.64 R4, c[0x0][0x380] ;  /* 0x0000e000ff047b82 */ /* 0x000ee20000000a00 */
[----:B0-----:R-:W-:-:S06]  /*0060*/  IMAD.WIDE.U32 R2, R9, 0x4, R2 ;  /* 0x0000000409027825 */ /* 0x001fcc00078e0002 */
[----:B-1----:R-:W2:Y:S01]  /*0070*/  LDG.E R2, desc[UR4][R2.64] ;  /* 0x0000000402027981 */ /* 0x002ea2000c1e1900 */
[----:B---3--:R-:W-:-:S03]  /*0080*/  IMAD.WIDE.U32 R4, R9, 0x4, R4 ;  /* 0x0000000409047825 */ /* 0x008fc600078e0004 */
[----:B--2---:R-:W0:Y:S04]  /*0090*/  SHFL.IDX PT, R7, R2, R7, 0x1f ;  /* 0x00001f0702077589 */ /* 0x004e2800000e0000 */
[----:B0-----:R-:W-:Y:S01]  /*00a0*/  STG.E desc[UR4][R4.64], R7 ;  /* 0x0000000704007986 */ /* 0x001fe2000c101904 */
[----:B------:R-:W-:Y:S05]  /*00b0*/  EXIT ;  /* 0x000000000000794d */ /* 0x000fea0003800000 */
.L_x_0:
[----:B------:R-:W-:-:S00]  /*00c0*/  BRA `(.L_x_0) ;  /* 0xfffffffc00fc7947 */ /* 0x000fc0000383ffff */
[----:B------:R-:W-:-:S00]  /*00d0*/  NOP ;  /* 0x0000000000007918 */ /* 0x000fc00000000000 */
        /* <DEDUP_REMOVED lines=10> */
.L_x_1:


//--------------------- .nv.shared.reserved.0     --------------------------
	.section	.nv.shared.reserved.0,"aw",@nobits
	.weak		__nv_reservedSMEM_offset_0_alias
	.size		__nv_reservedSMEM_offset_0_alias, 0, 64
	.other		__nv_reservedSMEM_offset_0_alias,@"STO_CUDA_RESERVED_SHARED STV_DEFAULT"
__nv_reservedSMEM_offset_0_alias:
	.zero		0
	.zero		64


//--------------------- .nv.constant0._Z19test_shuf_broadcastPiPKii --------------------------
	.section	.nv.constant0._Z19test_shuf_broadcastPiPKii,"a",@progbits
	.sectionflags	@""
	.align	4
.nv.constant0._Z19test_shuf_broadcastPiPKii:
	.zero		916


//--------------------- SYMBOLS --------------------------

	.type		.nv.reservedSmem.offset0,@object
	.size		.nv.reservedSmem.offset0,0x4
